//
// Generated by NVIDIA NVVM Compiler
//
// Compiler Build ID: CL-36424714
// Cuda compilation tools, release 13.0, V13.0.88
// Based on NVVM 20.0.0
//

.version 9.0
.target sm_100
.address_size 64

	// .globl	_Z3oddPii

.visible .entry _Z3oddPii(
	.param .u64 .ptr .align 1 _Z3oddPii_param_0,
	.param .u32 _Z3oddPii_param_1
)
{
	.reg .pred 	%p<3>;
	.reg .b32 	%r<7>;
	.reg .b64 	%rd<5>;

	ld.param.u64 	%rd2, [_Z3oddPii_param_0];
	ld.param.u32 	%r4, [_Z3oddPii_param_1];
	mov.u32 	%r5, %tid.x;
	shl.b32 	%r1, %r5, 1;
	or.b32  	%r6, %r1, 1;
	setp.ge.s32 	%p1, %r6, %r4;
	@%p1 bra 	$L__BB0_3;
	cvta.to.global.u64 	%rd3, %rd2;
	mul.wide.u32 	%rd4, %r1, 4;
	add.s64 	%rd1, %rd3, %rd4;
	ld.global.u32 	%r2, [%rd1];
	ld.global.u32 	%r3, [%rd1+4];
	setp.le.s32 	%p2, %r2, %r3;
	@%p2 bra 	$L__BB0_3;
	st.global.u32 	[%rd1], %r3;
	st.global.u32 	[%rd1+4], %r2;
$L__BB0_3:
	ret;

}
	// .globl	_Z4evenPii
.visible .entry _Z4evenPii(
	.param .u64 .ptr .align 1 _Z4evenPii_param_0,
	.param .u32 _Z4evenPii_param_1
)
{
	.reg .pred 	%p<3>;
	.reg .b32 	%r<7>;
	.reg .b64 	%rd<5>;

	ld.param.u64 	%rd2, [_Z4evenPii_param_0];
	ld.param.u32 	%r4, [_Z4evenPii_param_1];
	mov.u32 	%r5, %tid.x;
	shl.b32 	%r1, %r5, 1;
	add.s32 	%r6, %r1, 2;
	setp.ge.s32 	%p1, %r6, %r4;
	@%p1 bra 	$L__BB1_3;
	cvta.to.global.u64 	%rd3, %rd2;
	mul.wide.u32 	%rd4, %r1, 4;
	add.s64 	%rd1, %rd3, %rd4;
	ld.global.u32 	%r2, [%rd1+4];
	ld.global.u32 	%r3, [%rd1+8];
	setp.le.s32 	%p2, %r2, %r3;
	@%p2 bra 	$L__BB1_3;
	st.global.u32 	[%rd1+4], %r3;
	st.global.u32 	[%rd1+8], %r2;
$L__BB1_3:
	ret;

}


// ===== COMPILED SASS (sm_100) =====

	.target	sm_100

	.elftype	@"ET_EXEC"


//--------------------- .note.nv.tkinfo           --------------------------
	.section	.note.nv.tkinfo,"",@"SHT_NOTE"
	.sectionflags	@"SHF_NOTE_NV_TKINFO"
	.tkinfo
        /*0018*/ 	.word	0x00000002
        /*0030*/ 	.string	""
        /*0030*/ 	.string	"ptxas"
        /*0030*/ 	.string	"Cuda compilation tools, release 13.0, V13.0.88"
        /*0030*/ 	.string	"Build cuda_13.0.r13.0/compiler.36424714_0"
        /*0030*/ 	.string	"-arch sm_100 -m 64 "



//--------------------- .note.nv.cuinfo           --------------------------
	.section	.note.nv.cuinfo,"",@"SHT_NOTE"
	.sectionflags	@"SHF_NOTE_NV_CUINFO"
        /*0018*/ 	.short	0x0002
        /*001a*/ 	.short	0x0064
        /*001c*/ 	.short	0x0082
	.zero		2


//--------------------- .nv.info                  --------------------------
	.section	.nv.info,"",@"SHT_CUDA_INFO"
	.align	4


	//----- nvinfo : EIATTR_REGCOUNT
	.align		4
        /*0000*/ 	.byte	0x04, 0x2f
        /*0002*/ 	.short	(.L_1 - .L_0)
	.align		4
.L_0:
        /*0004*/ 	.word	index@(_Z3oddPii)
        /*0008*/ 	.word	0x00000008


	//----- nvinfo : EIATTR_FRAME_SIZE
	.align		4
.L_1:
        /*000c*/ 	.byte	0x04, 0x11
        /*000e*/ 	.short	(.L_3 - .L_2)
	.align		4
.L_2:
        /*0010*/ 	.word	index@(_Z3oddPii)
        /*0014*/ 	.word	0x00000000


	//----- nvinfo : EIATTR_REGCOUNT
	.align		4
.L_3:
        /*0018*/ 	.byte	0x04, 0x2f
        /*001a*/ 	.short	(.L_5 - .L_4)
	.align		4
.L_4:
        /*001c*/ 	.word	index@(_Z4evenPii)
        /*0020*/ 	.word	0x00000008


	//----- nvinfo : EIATTR_FRAME_SIZE
	.align		4
.L_5:
        /*0024*/ 	.byte	0x04, 0x11
        /*0026*/ 	.short	(.L_7 - .L_6)
	.align		4
.L_6:
        /*0028*/ 	.word	index@(_Z4evenPii)
        /*002c*/ 	.word	0x00000000


	//----- nvinfo : EIATTR_MIN_STACK_SIZE
	.align		4
.L_7:
        /*0030*/ 	.byte	0x04, 0x12
        /*0032*/ 	.short	(.L_9 - .L_8)
	.align		4
.L_8:
        /*0034*/ 	.word	index@(_Z4evenPii)
        /*0038*/ 	.word	0x00000000


	//----- nvinfo : EIATTR_MIN_STACK_SIZE
	.align		4
.L_9:
        /*003c*/ 	.byte	0x04, 0x12
        /*003e*/ 	.short	(.L_11 - .L_10)
	.align		4
.L_10:
        /*0040*/ 	.word	index@(_Z3oddPii)
        /*0044*/ 	.word	0x00000000
.L_11:


//--------------------- .nv.compat                --------------------------
	.section	.nv.compat,"",@"SHT_CUDA_COMPAT_INFO"
	.align	4
        /*0000*/ 	.byte	0x02, 0x09, 0x00, 0x00, 0x02, 0x02, 0x01, 0x00, 0x02, 0x05, 0x05, 0x00, 0x03, 0x07, 0x01, 0x01
        /*0010*/ 	.byte	0x02, 0x03, 0x00, 0x00, 0x02, 0x06, 0x01, 0x00, 0x04, 0x0b, 0x08, 0x00, 0x09, 0x00, 0x00, 0x00
        /*0020*/ 	.byte	0x00, 0x00, 0x00, 0x00


//--------------------- .nv.info._Z4evenPii       --------------------------
	.section	.nv.info._Z4evenPii,"",@"SHT_CUDA_INFO"
	.sectionflags	@""
	.align	4


	//----- nvinfo : EIATTR_CUDA_API_VERSION
	.align		4
        /*0000*/ 	.byte	0x04, 0x37
        /*0002*/ 	.short	(.L_13 - .L_12)
.L_12:
        /*0004*/ 	.word	0x00000082


	//----- nvinfo : EIATTR_KPARAM_INFO
	.align		4
.L_13:
        /*0008*/ 	.byte	0x04, 0x17
        /*000a*/ 	.short	(.L_15 - .L_14)
.L_14:
        /*000c*/ 	.word	0x00000000
        /*0010*/ 	.short	0x0001
        /*0012*/ 	.short	0x0008
        /*0014*/ 	.byte	0x00, 0xf0, 0x11, 0x00


	//----- nvinfo : EIATTR_KPARAM_INFO
	.align		4
.L_15:
        /*0018*/ 	.byte	0x04, 0x17
        /*001a*/ 	.short	(.L_17 - .L_16)
.L_16:
        /*001c*/ 	.word	0x00000000
        /*0020*/ 	.short	0x0000
        /*0022*/ 	.short	0x0000
        /*0024*/ 	.byte	0x00, 0xf5, 0x21, 0x00


	//----- nvinfo : EIATTR_SPARSE_MMA_MASK
	.align		4
.L_17:
        /*0028*/ 	.byte	0x03, 0x50
        /*002a*/ 	.short	0x0000


	//----- nvinfo : EIATTR_MAXREG_COUNT
	.align		4
        /*002c*/ 	.byte	0x03, 0x1b
        /*002e*/ 	.short	0x00ff


	//----- nvinfo : EIATTR_MERCURY_ISA_VERSION
	.align		4
        /*0030*/ 	.byte	0x03, 0x5f
        /*0032*/ 	.short	0x0101


	//----- nvinfo : EIATTR_VRC_CTA_INIT_COUNT
	.align		4
        /*0034*/ 	.byte	0x02, 0x4a
	.zero		1
	.zero		1


	//----- nvinfo : EIATTR_EXIT_INSTR_OFFSETS
	.align		4
        /*0038*/ 	.byte	0x04, 0x1c
        /*003a*/ 	.short	(.L_19 - .L_18)


	//   ....[0]....
.L_18:
        /*003c*/ 	.word	0x00000060


	//   ....[1]....
        /*0040*/ 	.word	0x000000d0


	//   ....[2]....
        /*0044*/ 	.word	0x00000100


	//----- nvinfo : EIATTR_CBANK_PARAM_SIZE
	.align		4
.L_19:
        /*0048*/ 	.byte	0x03, 0x19
        /*004a*/ 	.short	0x000c


	//----- nvinfo : EIATTR_PARAM_CBANK
	.align		4
        /*004c*/ 	.byte	0x04, 0x0a
        /*004e*/ 	.short	(.L_21 - .L_20)
	.align		4
.L_20:
        /*0050*/ 	.word	index@(.nv.constant0._Z4evenPii)
        /*0054*/ 	.short	0x0380
        /*0056*/ 	.short	0x000c


	//----- nvinfo : EIATTR_SW_WAR
	.align		4
.L_21:
        /*0058*/ 	.byte	0x04, 0x36
        /*005a*/ 	.short	(.L_23 - .L_22)
.L_22:
        /*005c*/ 	.word	0x00000008
.L_23:


//--------------------- .nv.info._Z3oddPii        --------------------------
	.section	.nv.info._Z3oddPii,"",@"SHT_CUDA_INFO"
	.sectionflags	@""
	.align	4


	//----- nvinfo : EIATTR_CUDA_API_VERSION
	.align		4
        /*0000*/ 	.byte	0x04, 0x37
        /*0002*/ 	.short	(.L_25 - .L_24)
.L_24:
        /*0004*/ 	.word	0x00000082


	//----- nvinfo : EIATTR_KPARAM_INFO
	.align		4
.L_25:
        /*0008*/ 	.byte	0x04, 0x17
        /*000a*/ 	.short	(.L_27 - .L_26)
.L_26:
        /*000c*/ 	.word	0x00000000
        /*0010*/ 	.short	0x0001
        /*0012*/ 	.short	0x0008
        /*0014*/ 	.byte	0x00, 0xf0, 0x11, 0x00


	//----- nvinfo : EIATTR_KPARAM_INFO
	.align		4
.L_27:
        /*0018*/ 	.byte	0x04, 0x17
        /*001a*/ 	.short	(.L_29 - .L_28)
.L_28:
        /*001c*/ 	.word	0x00000000
        /*0020*/ 	.short	0x0000
        /*0022*/ 	.short	0x0000
        /*0024*/ 	.byte	0x00, 0xf5, 0x21, 0x00


	//----- nvinfo : EIATTR_SPARSE_MMA_MASK
	.align		4
.L_29:
        /*0028*/ 	.byte	0x03, 0x50
        /*002a*/ 	.short	0x0000


	//----- nvinfo : EIATTR_MAXREG_COUNT
	.align		4
        /*002c*/ 	.byte	0x03, 0x1b
        /*002e*/ 	.short	0x00ff


	//----- nvinfo : EIATTR_MERCURY_ISA_VERSION
	.align		4
        /*0030*/ 	.byte	0x03, 0x5f
        /*0032*/ 	.short	0x0101


	//----- nvinfo : EIATTR_VRC_CTA_INIT_COUNT
	.align		4
        /*0034*/ 	.byte	0x02, 0x4a
	.zero		1
	.zero		1


	//----- nvinfo : EIATTR_EXIT_INSTR_OFFSETS
	.align		4
        /*0038*/ 	.byte	0x04, 0x1c
        /*003a*/ 	.short	(.L_31 - .L_30)


	//   ....[0]....
.L_30:
        /*003c*/ 	.word	0x00000060


	//   ....[1]....
        /*0040*/ 	.word	0x000000d0


	//   ....[2]....
        /*0044*/ 	.word	0x00000100


	//----- nvinfo : EIATTR_CBANK_PARAM_SIZE
	.align		4
.L_31:
        /*0048*/ 	.byte	0x03, 0x19
        /*004a*/ 	.short	0x000c


	//----- nvinfo : EIATTR_PARAM_CBANK
	.align		4
        /*004c*/ 	.byte	0x04, 0x0a
        /*004e*/ 	.short	(.L_33 - .L_32)
	.align		4
.L_32:
        /*0050*/ 	.word	index@(.nv.constant0._Z3oddPii)
        /*0054*/ 	.short	0x0380
        /*0056*/ 	.short	0x000c


	//----- nvinfo : EIATTR_SW_WAR
	.align		4
.L_33:
        /*0058*/ 	.byte	0x04, 0x36
        /*005a*/ 	.short	(.L_35 - .L_34)
.L_34:
        /*005c*/ 	.word	0x00000008
.L_35:


//--------------------- .nv.callgraph             --------------------------
	.section	.nv.callgraph,"",@"SHT_CUDA_CALLGRAPH"
	.align	4
	.sectionentsize	8
	.align		4
        /*0000*/ 	.word	0x00000000
	.align		4
        /*0004*/ 	.word	0xffffffff
	.align		4
        /*0008*/ 	.word	0x00000000
	.align		4
        /*000c*/ 	.word	0xfffffffe
	.align		4
        /*0010*/ 	.word	0x00000000
	.align		4
        /*0014*/ 	.word	0xfffffffd
	.align		4
        /*0018*/ 	.word	0x00000000
	.align		4
        /*001c*/ 	.word	0xfffffffc


//--------------------- .text._Z4evenPii          --------------------------
	.section	.text._Z4evenPii,"ax",@progbits
	.align	128
        .global         _Z4evenPii
        .type           _Z4evenPii,@function
        .size           _Z4evenPii,(.L_x_2 - _Z4evenPii)
        .other          _Z4evenPii,@"STO_CUDA_ENTRY STV_DEFAULT"
_Z4evenPii:
.text._Z4evenPii:
[----:B------:R-:W-:Y:S01]  /*0000*/  LDC R1, c[0x0][0x37c] ;  /* 0x0000df00ff017b82 */ /* 0x000fe20000000800 */
[----:B------:R-:W0:Y:S01]  /*0010*/  S2R R5, SR_TID.X ;  /* 0x0000000000057919 */ /* 0x000e220000002100 */
[----:B------:R-:W1:Y:S01]  /*0020*/  LDCU UR4, c[0x0][0x388] ;  /* 0x00007100ff0477ac */ /* 0x000e620008000800 */
[----:B0-----:R-:W-:-:S05]  /*0030*/  IMAD.SHL.U32 R5, R5, 0x2, RZ ;  /* 0x0000000205057824 */ /* 0x001fca00078e00ff */
[----:B------:R-:W-:-:S04]  /*0040*/  IADD3 R0, PT, PT, R5, 0x2, RZ ;  /* 0x0000000205007810 */ /* 0x000fc80007ffe0ff */
[----:B-1----:R-:W-:-:S13]  /*0050*/  ISETP.GE.AND P0, PT, R0, UR4, PT ;  /* 0x0000000400007c0c */ /* 0x002fda000bf06270 */
[----:B------:R-:W-:Y:S05]  /*0060*/  @P0 EXIT ;  /* 0x000000000000094d */ /* 0x000fea0003800000 */
[----:B------:R-:W0:Y:S01]  /*0070*/  LDC.64 R2, c[0x0][0x380] ;  /* 0x0000e000ff027b82 */ /* 0x000e220000000a00 */
[----:B------:R-:W1:Y:S01]  /*0080*/  LDCU.64 UR4, c[0x0][0x358] ;  /* 0x00006b00ff0477ac */ /* 0x000e620008000a00 */
[----:B0-----:R-:W-:-:S05]  /*0090*/  IMAD.WIDE.U32 R2, R5, 0x4, R2 ;  /* 0x0000000405027825 */ /* 0x001fca00078e0002 */
[----:B-1----:R-:W2:Y:S04]  /*00a0*/  LDG.E R5, desc[UR4][R2.64+0x4] ;  /* 0x0000040402057981 */ /* 0x002ea8000c1e1900 */
[----:B------:R-:W2:Y:S02]  /*00b0*/  LDG.E R0, desc[UR4][R2.64+0x8] ;  /* 0x0000080402007981 */ /* 0x000ea4000c1e1900 */
[----:B--2---:R-:W-:-:S13]  /*00c0*/  ISETP.GT.AND P0, PT, R5, R0, PT ;  /* 0x000000000500720c */ /* 0x004fda0003f04270 */
[----:B------:R-:W-:Y:S05]  /*00d0*/  @!P0 EXIT ;  /* 0x000000000000894d */ /* 0x000fea0003800000 */
[----:B------:R-:W-:Y:S04]  /*00e0*/  STG.E desc[UR4][R2.64+0x4], R0 ;  /* 0x0000040002007986 */ /* 0x000fe8000c101904 */
[----:B------:R-:W-:Y:S01]  /*00f0*/  STG.E desc[UR4][R2.64+0x8], R5 ;  /* 0x0000080502007986 */ /* 0x000fe2000c101904 */
[----:B------:R-:W-:Y:S05]  /*0100*/  EXIT ;  /* 0x000000000000794d */ /* 0x000fea0003800000 */
.L_x_0:
[----:B------:R-:W-:-:S00]  /*0110*/  BRA `(.L_x_0) ;  /* 0xfffffffc00fc7947 */ /* 0x000fc0000383ffff */
[----:B------:R-:W-:-:S00]  /*0120*/  NOP ;  /* 0x0000000000007918 */ /* 0x000fc00000000000 */
        /* <DEDUP_REMOVED lines=13> */
.L_x_2:


//--------------------- .text._Z3oddPii           --------------------------
	.section	.text._Z3oddPii,"ax",@progbits
	.align	128
        .global         _Z3oddPii
        .type           _Z3oddPii,@function
        .size           _Z3oddPii,(.L_x_3 - _Z3oddPii)
        .other          _Z3oddPii,@"STO_CUDA_ENTRY STV_DEFAULT"
_Z3oddPii:
.text._Z3oddPii:
        /* <DEDUP_REMOVED lines=17> */
.L_x_1:
        /* <DEDUP_REMOVED lines=15> */
.L_x_3:


//--------------------- .nv.shared.reserved.0     --------------------------
	.section	.nv.shared.reserved.0,"aw",@nobits
	.weak		__nv_reservedSMEM_offset_0_alias
	.size		__nv_reservedSMEM_offset_0_alias, 0, 64
	.other		__nv_reservedSMEM_offset_0_alias,@"STO_CUDA_RESERVED_SHARED STV_DEFAULT"
__nv_reservedSMEM_offset_0_alias:
	.zero		0
	.zero		64


//--------------------- .nv.constant0._Z4evenPii  --------------------------
	.section	.nv.constant0._Z4evenPii,"a",@progbits
	.sectionflags	@""
	.align	4
.nv.constant0._Z4evenPii:
	.zero		908


//--------------------- .nv.constant0._Z3oddPii   --------------------------
	.section	.nv.constant0._Z3oddPii,"a",@progbits
	.sectionflags	@""
	.align	4
.nv.constant0._Z3oddPii:
	.zero		908


//--------------------- SYMBOLS --------------------------

	.type		.nv.reservedSmem.offset0,@object
	.size		.nv.reservedSmem.offset0,0x4
